//
// Generated by NVIDIA NVVM Compiler
//
// Compiler Build ID: CL-36424714
// Cuda compilation tools, release 13.0, V13.0.88
// Based on NVVM 20.0.0
//

.version 9.0
.target sm_100
.address_size 64

	// .globl	_Z15MatrixMulKerneliiiPfS_S_

.visible .entry _Z15MatrixMulKerneliiiPfS_S_(
	.param .u32 _Z15MatrixMulKerneliiiPfS_S__param_0,
	.param .u32 _Z15MatrixMulKerneliiiPfS_S__param_1,
	.param .u32 _Z15MatrixMulKerneliiiPfS_S__param_2,
	.param .u64 .ptr .align 1 _Z15MatrixMulKerneliiiPfS_S__param_3,
	.param .u64 .ptr .align 1 _Z15MatrixMulKerneliiiPfS_S__param_4,
	.param .u64 .ptr .align 1 _Z15MatrixMulKerneliiiPfS_S__param_5
)
{
	.reg .pred 	%p<14>;
	.reg .b32 	%r<41>;
	.reg .b32 	%f<55>;
	.reg .b64 	%rd<53>;

	ld.param.u32 	%r20, [_Z15MatrixMulKerneliiiPfS_S__param_0];
	ld.param.u32 	%r18, [_Z15MatrixMulKerneliiiPfS_S__param_1];
	ld.param.u32 	%r19, [_Z15MatrixMulKerneliiiPfS_S__param_2];
	ld.param.u64 	%rd8, [_Z15MatrixMulKerneliiiPfS_S__param_3];
	ld.param.u64 	%rd9, [_Z15MatrixMulKerneliiiPfS_S__param_4];
	ld.param.u64 	%rd7, [_Z15MatrixMulKerneliiiPfS_S__param_5];
	cvta.to.global.u64 	%rd1, %rd9;
	cvta.to.global.u64 	%rd2, %rd8;
	mov.u32 	%r21, %tid.y;
	mov.u32 	%r22, %ntid.y;
	mov.u32 	%r23, %ctaid.y;
	mad.lo.s32 	%r1, %r22, %r23, %r21;
	mov.u32 	%r24, %tid.x;
	mov.u32 	%r25, %ntid.x;
	mov.u32 	%r26, %ctaid.x;
	mad.lo.s32 	%r2, %r25, %r26, %r24;
	setp.ge.s32 	%p1, %r1, %r20;
	setp.ge.s32 	%p2, %r2, %r19;
	or.pred  	%p3, %p1, %p2;
	setp.lt.s32 	%p4, %r18, 1;
	or.pred  	%p5, %p3, %p4;
	@%p5 bra 	$L__BB0_12;
	cvta.to.global.u64 	%rd10, %rd7;
	mul.lo.s32 	%r3, %r18, %r1;
	mad.lo.s32 	%r28, %r19, %r1, %r2;
	mul.wide.s32 	%rd11, %r28, 4;
	add.s64 	%rd3, %rd10, %rd11;
	ld.global.f32 	%f52, [%rd3];
	and.b32  	%r4, %r18, 7;
	setp.lt.u32 	%p6, %r18, 8;
	mov.b32 	%r39, 0;
	@%p6 bra 	$L__BB0_4;
	and.b32  	%r39, %r18, 2147483640;
	neg.s32 	%r37, %r39;
	shl.b32 	%r7, %r19, 3;
	mul.wide.u32 	%rd12, %r3, 4;
	add.s64 	%rd13, %rd12, %rd2;
	add.s64 	%rd52, %rd13, 16;
	mul.wide.s32 	%rd16, %r19, 4;
	mov.u32 	%r36, %r2;
$L__BB0_3:
	.pragma "nounroll";
	ld.global.f32 	%f9, [%rd52+-16];
	mul.wide.s32 	%rd14, %r36, 4;
	add.s64 	%rd15, %rd1, %rd14;
	ld.global.f32 	%f10, [%rd15];
	fma.rn.f32 	%f11, %f9, %f10, %f52;
	st.global.f32 	[%rd3], %f11;
	ld.global.f32 	%f12, [%rd52+-12];
	add.s64 	%rd17, %rd15, %rd16;
	ld.global.f32 	%f13, [%rd17];
	fma.rn.f32 	%f14, %f12, %f13, %f11;
	st.global.f32 	[%rd3], %f14;
	ld.global.f32 	%f15, [%rd52+-8];
	add.s64 	%rd18, %rd17, %rd16;
	ld.global.f32 	%f16, [%rd18];
	fma.rn.f32 	%f17, %f15, %f16, %f14;
	st.global.f32 	[%rd3], %f17;
	ld.global.f32 	%f18, [%rd52+-4];
	add.s64 	%rd19, %rd18, %rd16;
	ld.global.f32 	%f19, [%rd19];
	fma.rn.f32 	%f20, %f18, %f19, %f17;
	st.global.f32 	[%rd3], %f20;
	ld.global.f32 	%f21, [%rd52];
	add.s64 	%rd20, %rd19, %rd16;
	ld.global.f32 	%f22, [%rd20];
	fma.rn.f32 	%f23, %f21, %f22, %f20;
	st.global.f32 	[%rd3], %f23;
	ld.global.f32 	%f24, [%rd52+4];
	add.s64 	%rd21, %rd20, %rd16;
	ld.global.f32 	%f25, [%rd21];
	fma.rn.f32 	%f26, %f24, %f25, %f23;
	st.global.f32 	[%rd3], %f26;
	ld.global.f32 	%f27, [%rd52+8];
	add.s64 	%rd22, %rd21, %rd16;
	ld.global.f32 	%f28, [%rd22];
	fma.rn.f32 	%f29, %f27, %f28, %f26;
	st.global.f32 	[%rd3], %f29;
	ld.global.f32 	%f30, [%rd52+12];
	add.s64 	%rd23, %rd22, %rd16;
	ld.global.f32 	%f31, [%rd23];
	fma.rn.f32 	%f52, %f30, %f31, %f29;
	st.global.f32 	[%rd3], %f52;
	add.s32 	%r37, %r37, 8;
	add.s32 	%r36, %r36, %r7;
	add.s64 	%rd52, %rd52, 32;
	setp.ne.s32 	%p7, %r37, 0;
	@%p7 bra 	$L__BB0_3;
$L__BB0_4:
	setp.eq.s32 	%p8, %r4, 0;
	@%p8 bra 	$L__BB0_12;
	and.b32  	%r13, %r18, 3;
	setp.lt.u32 	%p9, %r4, 4;
	@%p9 bra 	$L__BB0_7;
	add.s32 	%r29, %r39, %r3;
	mul.wide.u32 	%rd24, %r29, 4;
	add.s64 	%rd25, %rd2, %rd24;
	ld.global.f32 	%f32, [%rd25];
	mad.lo.s32 	%r30, %r39, %r19, %r2;
	mul.wide.s32 	%rd26, %r30, 4;
	add.s64 	%rd27, %rd1, %rd26;
	ld.global.f32 	%f33, [%rd27];
	fma.rn.f32 	%f34, %f32, %f33, %f52;
	st.global.f32 	[%rd3], %f34;
	cvt.u64.u32 	%rd28, %r3;
	cvt.u64.u32 	%rd29, %r39;
	add.s64 	%rd30, %rd29, %rd28;
	shl.b64 	%rd31, %rd30, 2;
	add.s64 	%rd32, %rd2, %rd31;
	ld.global.f32 	%f35, [%rd32+4];
	mul.wide.s32 	%rd33, %r19, 4;
	add.s64 	%rd34, %rd27, %rd33;
	ld.global.f32 	%f36, [%rd34];
	fma.rn.f32 	%f37, %f35, %f36, %f34;
	st.global.f32 	[%rd3], %f37;
	ld.global.f32 	%f38, [%rd32+8];
	add.s64 	%rd35, %rd34, %rd33;
	ld.global.f32 	%f39, [%rd35];
	fma.rn.f32 	%f40, %f38, %f39, %f37;
	st.global.f32 	[%rd3], %f40;
	ld.global.f32 	%f41, [%rd32+12];
	add.s64 	%rd36, %rd35, %rd33;
	ld.global.f32 	%f42, [%rd36];
	fma.rn.f32 	%f52, %f41, %f42, %f40;
	st.global.f32 	[%rd3], %f52;
	add.s32 	%r39, %r39, 4;
$L__BB0_7:
	setp.eq.s32 	%p10, %r13, 0;
	@%p10 bra 	$L__BB0_12;
	setp.eq.s32 	%p11, %r13, 1;
	@%p11 bra 	$L__BB0_10;
	add.s32 	%r31, %r39, %r3;
	mul.wide.u32 	%rd37, %r31, 4;
	add.s64 	%rd38, %rd2, %rd37;
	ld.global.f32 	%f43, [%rd38];
	mad.lo.s32 	%r32, %r39, %r19, %r2;
	mul.wide.s32 	%rd39, %r32, 4;
	add.s64 	%rd40, %rd1, %rd39;
	ld.global.f32 	%f44, [%rd40];
	fma.rn.f32 	%f45, %f43, %f44, %f52;
	st.global.f32 	[%rd3], %f45;
	cvt.u64.u32 	%rd41, %r3;
	cvt.u64.u32 	%rd42, %r39;
	add.s64 	%rd43, %rd42, %rd41;
	shl.b64 	%rd44, %rd43, 2;
	add.s64 	%rd45, %rd2, %rd44;
	ld.global.f32 	%f46, [%rd45+4];
	mul.wide.s32 	%rd46, %r19, 4;
	add.s64 	%rd47, %rd40, %rd46;
	ld.global.f32 	%f47, [%rd47];
	fma.rn.f32 	%f52, %f46, %f47, %f45;
	st.global.f32 	[%rd3], %f52;
	add.s32 	%r39, %r39, 2;
$L__BB0_10:
	and.b32  	%r33, %r18, 1;
	setp.eq.b32 	%p12, %r33, 1;
	not.pred 	%p13, %p12;
	@%p13 bra 	$L__BB0_12;
	add.s32 	%r34, %r39, %r3;
	mul.wide.u32 	%rd48, %r34, 4;
	add.s64 	%rd49, %rd2, %rd48;
	ld.global.f32 	%f48, [%rd49];
	mad.lo.s32 	%r35, %r39, %r19, %r2;
	mul.wide.s32 	%rd50, %r35, 4;
	add.s64 	%rd51, %rd1, %rd50;
	ld.global.f32 	%f49, [%rd51];
	fma.rn.f32 	%f50, %f48, %f49, %f52;
	st.global.f32 	[%rd3], %f50;
$L__BB0_12:
	ret;

}


// ===== COMPILED SASS (sm_100) =====

	.target	sm_100

	.elftype	@"ET_EXEC"


//--------------------- .note.nv.tkinfo           --------------------------
	.section	.note.nv.tkinfo,"",@"SHT_NOTE"
	.sectionflags	@"SHF_NOTE_NV_TKINFO"
	.tkinfo
        /*0018*/ 	.word	0x00000002
        /*0030*/ 	.string	""
        /*0030*/ 	.string	"ptxas"
        /*0030*/ 	.string	"Cuda compilation tools, release 13.0, V13.0.88"
        /*0030*/ 	.string	"Build cuda_13.0.r13.0/compiler.36424714_0"
        /*0030*/ 	.string	"-arch sm_100 -m 64 "



//--------------------- .note.nv.cuinfo           --------------------------
	.section	.note.nv.cuinfo,"",@"SHT_NOTE"
	.sectionflags	@"SHF_NOTE_NV_CUINFO"
        /*0018*/ 	.short	0x0002
        /*001a*/ 	.short	0x0064
        /*001c*/ 	.short	0x0082
	.zero		2


//--------------------- .nv.info                  --------------------------
	.section	.nv.info,"",@"SHT_CUDA_INFO"
	.align	4


	//----- nvinfo : EIATTR_REGCOUNT
	.align		4
        /*0000*/ 	.byte	0x04, 0x2f
        /*0002*/ 	.short	(.L_1 - .L_0)
	.align		4
.L_0:
        /*0004*/ 	.word	index@(_Z15MatrixMulKerneliiiPfS_S_)
        /*0008*/ 	.word	0x0000001e


	//----- nvinfo : EIATTR_FRAME_SIZE
	.align		4
.L_1:
        /*000c*/ 	.byte	0x04, 0x11
        /*000e*/ 	.short	(.L_3 - .L_2)
	.align		4
.L_2:
        /*0010*/ 	.word	index@(_Z15MatrixMulKerneliiiPfS_S_)
        /*0014*/ 	.word	0x00000000


	//----- nvinfo : EIATTR_MIN_STACK_SIZE
	.align		4
.L_3:
        /*0018*/ 	.byte	0x04, 0x12
        /*001a*/ 	.short	(.L_5 - .L_4)
	.align		4
.L_4:
        /*001c*/ 	.word	index@(_Z15MatrixMulKerneliiiPfS_S_)
        /*0020*/ 	.word	0x00000000
.L_5:


//--------------------- .nv.compat                --------------------------
	.section	.nv.compat,"",@"SHT_CUDA_COMPAT_INFO"
	.align	4
        /*0000*/ 	.byte	0x02, 0x09, 0x00, 0x00, 0x02, 0x02, 0x01, 0x00, 0x02, 0x05, 0x05, 0x00, 0x03, 0x07, 0x01, 0x01
        /*0010*/ 	.byte	0x02, 0x03, 0x00, 0x00, 0x02, 0x06, 0x01, 0x00, 0x04, 0x0b, 0x08, 0x00, 0x09, 0x00, 0x00, 0x00
        /*0020*/ 	.byte	0x00, 0x00, 0x00, 0x00


//--------------------- .nv.info._Z15MatrixMulKerneliiiPfS_S_ --------------------------
	.section	.nv.info._Z15MatrixMulKerneliiiPfS_S_,"",@"SHT_CUDA_INFO"
	.sectionflags	@""
	.align	4


	//----- nvinfo : EIATTR_CUDA_API_VERSION
	.align		4
        /*0000*/ 	.byte	0x04, 0x37
        /*0002*/ 	.short	(.L_7 - .L_6)
.L_6:
        /*0004*/ 	.word	0x00000082


	//----- nvinfo : EIATTR_KPARAM_INFO
	.align		4
.L_7:
        /*0008*/ 	.byte	0x04, 0x17
        /*000a*/ 	.short	(.L_9 - .L_8)
.L_8:
        /*000c*/ 	.word	0x00000000
        /*0010*/ 	.short	0x0005
        /*0012*/ 	.short	0x0020
        /*0014*/ 	.byte	0x00, 0xf5, 0x21, 0x00


	//----- nvinfo : EIATTR_KPARAM_INFO
	.align		4
.L_9:
        /*0018*/ 	.byte	0x04, 0x17
        /*001a*/ 	.short	(.L_11 - .L_10)
.L_10:
        /*001c*/ 	.word	0x00000000
        /*0020*/ 	.short	0x0004
        /*0022*/ 	.short	0x0018
        /*0024*/ 	.byte	0x00, 0xf5, 0x21, 0x00


	//----- nvinfo : EIATTR_KPARAM_INFO
	.align		4
.L_11:
        /*0028*/ 	.byte	0x04, 0x17
        /*002a*/ 	.short	(.L_13 - .L_12)
.L_12:
        /*002c*/ 	.word	0x00000000
        /*0030*/ 	.short	0x0003
        /*0032*/ 	.short	0x0010
        /*0034*/ 	.byte	0x00, 0xf5, 0x21, 0x00


	//----- nvinfo : EIATTR_KPARAM_INFO
	.align		4
.L_13:
        /*0038*/ 	.byte	0x04, 0x17
        /*003a*/ 	.short	(.L_15 - .L_14)
.L_14:
        /*003c*/ 	.word	0x00000000
        /*0040*/ 	.short	0x0002
        /*0042*/ 	.short	0x0008
        /*0044*/ 	.byte	0x00, 0xf0, 0x11, 0x00


	//----- nvinfo : EIATTR_KPARAM_INFO
	.align		4
.L_15:
        /*0048*/ 	.byte	0x04, 0x17
        /*004a*/ 	.short	(.L_17 - .L_16)
.L_16:
        /*004c*/ 	.word	0x00000000
        /*0050*/ 	.short	0x0001
        /*0052*/ 	.short	0x0004
        /*0054*/ 	.byte	0x00, 0xf0, 0x11, 0x00


	//----- nvinfo : EIATTR_KPARAM_INFO
	.align		4
.L_17:
        /*0058*/ 	.byte	0x04, 0x17
        /*005a*/ 	.short	(.L_19 - .L_18)
.L_18:
        /*005c*/ 	.word	0x00000000
        /*0060*/ 	.short	0x0000
        /*0062*/ 	.short	0x0000
        /*0064*/ 	.byte	0x00, 0xf0, 0x11, 0x00


	//----- nvinfo : EIATTR_SPARSE_MMA_MASK
	.align		4
.L_19:
        /*0068*/ 	.byte	0x03, 0x50
        /*006a*/ 	.short	0x0000


	//----- nvinfo : EIATTR_MAXREG_COUNT
	.align		4
        /*006c*/ 	.byte	0x03, 0x1b
        /*006e*/ 	.short	0x00ff


	//----- nvinfo : EIATTR_MERCURY_ISA_VERSION
	.align		4
        /*0070*/ 	.byte	0x03, 0x5f
        /*0072*/ 	.short	0x0101


	//----- nvinfo : EIATTR_VRC_CTA_INIT_COUNT
	.align		4
        /*0074*/ 	.byte	0x02, 0x4a
	.zero		1
	.zero		1


	//----- nvinfo : EIATTR_EXIT_INSTR_OFFSETS
	.align		4
        /*0078*/ 	.byte	0x04, 0x1c
        /*007a*/ 	.short	(.L_21 - .L_20)


	//   ....[0]....
.L_20:
        /*007c*/ 	.word	0x000000e0


	//   ....[1]....
        /*0080*/ 	.word	0x00000500


	//   ....[2]....
        /*0084*/ 	.word	0x00000740


	//   ....[3]....
        /*0088*/ 	.word	0x000008e0


	//   ....[4]....
        /*008c*/ 	.word	0x00000990


	//----- nvinfo : EIATTR_CBANK_PARAM_SIZE
	.align		4
.L_21:
        /*0090*/ 	.byte	0x03, 0x19
        /*0092*/ 	.short	0x0028


	//----- nvinfo : EIATTR_PARAM_CBANK
	.align		4
        /*0094*/ 	.byte	0x04, 0x0a
        /*0096*/ 	.short	(.L_23 - .L_22)
	.align		4
.L_22:
        /*0098*/ 	.word	index@(.nv.constant0._Z15MatrixMulKerneliiiPfS_S_)
        /*009c*/ 	.short	0x0380
        /*009e*/ 	.short	0x0028


	//----- nvinfo : EIATTR_SW_WAR
	.align		4
.L_23:
        /*00a0*/ 	.byte	0x04, 0x36
        /*00a2*/ 	.short	(.L_25 - .L_24)
.L_24:
        /*00a4*/ 	.word	0x00000008
.L_25:


//--------------------- .nv.callgraph             --------------------------
	.section	.nv.callgraph,"",@"SHT_CUDA_CALLGRAPH"
	.align	4
	.sectionentsize	8
	.align		4
        /*0000*/ 	.word	0x00000000
	.align		4
        /*0004*/ 	.word	0xffffffff
	.align		4
        /*0008*/ 	.word	0x00000000
	.align		4
        /*000c*/ 	.word	0xfffffffe
	.align		4
        /*0010*/ 	.word	0x00000000
	.align		4
        /*0014*/ 	.word	0xfffffffd
	.align		4
        /*0018*/ 	.word	0x00000000
	.align		4
        /*001c*/ 	.word	0xfffffffc


//--------------------- .text._Z15MatrixMulKerneliiiPfS_S_ --------------------------
	.section	.text._Z15MatrixMulKerneliiiPfS_S_,"ax",@progbits
	.align	128
        .global         _Z15MatrixMulKerneliiiPfS_S_
        .type           _Z15MatrixMulKerneliiiPfS_S_,@function
        .size           _Z15MatrixMulKerneliiiPfS_S_,(.L_x_5 - _Z15MatrixMulKerneliiiPfS_S_)
        .other          _Z15MatrixMulKerneliiiPfS_S_,@"STO_CUDA_ENTRY STV_DEFAULT"
_Z15MatrixMulKerneliiiPfS_S_:
.text._Z15MatrixMulKerneliiiPfS_S_:
[----:B------:R-:W-:Y:S01]  /*0000*/  LDC R1, c[0x0][0x37c] ;  /* 0x0000df00ff017b82 */ /* 0x000fe20000000800 */
[----:B------:R-:W0:Y:S01]  /*0010*/  S2R R9, SR_TID.X ;  /* 0x0000000000097919 */ /* 0x000e220000002100 */
[----:B------:R-:W1:Y:S06]  /*0020*/  LDCU UR4, c[0x0][0x364] ;  /* 0x00006c80ff0477ac */ /* 0x000e6c0008000800 */
[----:B------:R-:W2:Y:S01]  /*0030*/  LDC R0, c[0x0][0x388] ;  /* 0x0000e200ff007b82 */ /* 0x000ea20000000800 */
[----:B------:R-:W0:Y:S01]  /*0040*/  S2R R4, SR_CTAID.X ;  /* 0x0000000000047919 */ /* 0x000e220000002500 */
[----:B------:R-:W0:Y:S01]  /*0050*/  LDCU UR5, c[0x0][0x360] ;  /* 0x00006c00ff0577ac */ /* 0x000e220008000800 */
[----:B------:R-:W1:Y:S05]  /*0060*/  S2R R6, SR_TID.Y ;  /* 0x0000000000067919 */ /* 0x000e6a0000002200 */
[----:B------:R-:W3:Y:S01]  /*0070*/  LDC.64 R2, c[0x0][0x380] ;  /* 0x0000e000ff027b82 */ /* 0x000ee20000000a00 */
[----:B------:R-:W1:Y:S01]  /*0080*/  S2R R5, SR_CTAID.Y ;  /* 0x0000000000057919 */ /* 0x000e620000002600 */
[----:B0-----:R-:W-:-:S05]  /*0090*/  IMAD R9, R4, UR5, R9 ;  /* 0x0000000504097c24 */ /* 0x001fca000f8e0209 */
[----:B--2---:R-:W-:Y:S01]  /*00a0*/  ISETP.GE.AND P0, PT, R9, R0, PT ;  /* 0x000000000900720c */ /* 0x004fe20003f06270 */
[----:B-1----:R-:W-:-:S05]  /*00b0*/  IMAD R6, R5, UR4, R6 ;  /* 0x0000000405067c24 */ /* 0x002fca000f8e0206 */
[----:B---3--:R-:W-:-:S04]  /*00c0*/  ISETP.GE.OR P0, PT, R6, R2, P0 ;  /* 0x000000020600720c */ /* 0x008fc80000706670 */
[----:B------:R-:W-:-:S13]  /*00d0*/  ISETP.LT.OR P0, PT, R3, 0x1, P0 ;  /* 0x000000010300780c */ /* 0x000fda0000701670 */
[----:B------:R-:W-:Y:S05]  /*00e0*/  @P0 EXIT ;  /* 0x000000000000094d */ /* 0x000fea0003800000 */
[----:B------:R-:W0:Y:S01]  /*00f0*/  LDC.64 R4, c[0x0][0x3a0] ;  /* 0x0000e800ff047b82 */ /* 0x000e220000000a00 */
[----:B------:R-:W1:Y:S01]  /*0100*/  LDCU.64 UR4, c[0x0][0x358] ;  /* 0x00006b00ff0477ac */ /* 0x000e620008000a00 */
[C---:B------:R-:W-:Y:S01]  /*0110*/  ISETP.GE.U32.AND P1, PT, R3.reuse, 0x8, PT ;  /* 0x000000080300780c */ /* 0x040fe20003f26070 */
[C---:B------:R-:W-:Y:S01]  /*0120*/  IMAD R7, R6.reuse, R0, R9 ;  /* 0x0000000006077224 */ /* 0x040fe200078e0209 */
[----:B------:R-:W-:Y:S01]  /*0130*/  LOP3.LUT R10, R3, 0x7, RZ, 0xc0, !PT ;  /* 0x00000007030a7812 */ /* 0x000fe200078ec0ff */
[----:B------:R-:W-:Y:S02]  /*0140*/  HFMA2 R11, -RZ, RZ, 0, 0 ;  /* 0x00000000ff0b7431 */ /* 0x000fe400000001ff */
[----:B------:R-:W-:Y:S01]  /*0150*/  IMAD R2, R6, R3, RZ ;  /* 0x0000000306027224 */ /* 0x000fe200078e02ff */
[----:B------:R-:W-:Y:S01]  /*0160*/  ISETP.NE.AND P0, PT, R10, RZ, PT ;  /* 0x000000ff0a00720c */ /* 0x000fe20003f05270 */
[----:B0-----:R-:W-:-:S05]  /*0170*/  IMAD.WIDE R4, R7, 0x4, R4 ;  /* 0x0000000407047825 */ /* 0x001fca00078e0204 */
[----:B-1----:R0:W5:Y:S01]  /*0180*/  LDG.E R15, desc[UR4][R4.64] ;  /* 0x00000004040f7981 */ /* 0x002162000c1e1900 */
[----:B------:R-:W-:Y:S06]  /*0190*/  @!P1 BRA `(.L_x_0) ;  /* 0x0000000000d89947 */ /* 0x000fec0003800000 */
[----:B------:R-:W1:Y:S01]  /*01a0*/  LDC.64 R6, c[0x0][0x390] ;  /* 0x0000e400ff067b82 */ /* 0x000e620000000a00 */
[----:B------:R-:W-:Y:S02]  /*01b0*/  LOP3.LUT R11, R3, 0x7ffffff8, RZ, 0xc0, !PT ;  /* 0x7ffffff8030b7812 */ /* 0x000fe400078ec0ff */
[----:B------:R-:W-:Y:S02]  /*01c0*/  MOV R13, R9 ;  /* 0x00000009000d7202 */ /* 0x000fe40000000f00 */
[----:B------:R-:W-:Y:S01]  /*01d0*/  IADD3 R8, PT, PT, -R11, RZ, RZ ;  /* 0x000000ff0b087210 */ /* 0x000fe20007ffe1ff */
[----:B-1----:R-:W-:-:S03]  /*01e0*/  IMAD.WIDE.U32 R6, R2, 0x4, R6 ;  /* 0x0000000402067825 */ /* 0x002fc600078e0006 */
[----:B------:R-:W-:-:S04]  /*01f0*/  IADD3 R6, P1, PT, R6, 0x10, RZ ;  /* 0x0000001006067810 */ /* 0x000fc80007f3e0ff */
[----:B------:R-:W-:-:S09]  /*0200*/  IADD3.X R7, PT, PT, RZ, R7, RZ, P1, !PT ;  /* 0x00000007ff077210 */ /* 0x000fd20000ffe4ff */
.L_x_1:
[----:B------:R-:W1:Y:S01]  /*0210*/  LDC.64 R16, c[0x0][0x398] ;  /* 0x0000e600ff107b82 */ /* 0x000e620000000a00 */
[----:B--2---:R-:W2:Y:S01]  /*0220*/  LDG.E R12, desc[UR4][R6.64+-0x10] ;  /* 0xfffff004060c7981 */ /* 0x004ea2000c1e1900 */
[----:B-1----:R-:W-:-:S05]  /*0230*/  IMAD.WIDE R16, R13, 0x4, R16 ;  /* 0x000000040d107825 */ /* 0x002fca00078e0210 */
[----:B------:R-:W2:Y:S02]  /*0240*/  LDG.E R14, desc[UR4][R16.64] ;  /* 0x00000004100e7981 */ /* 0x000ea4000c1e1900 */
[----:B--2--5:R-:W-:Y:S01]  /*0250*/  FFMA R21, R12, R14, R15 ;  /* 0x0000000e0c157223 */ /* 0x024fe2000000000f */
[----:B------:R-:W-:-:S04]  /*0260*/  IMAD.WIDE R14, R0, 0x4, R16 ;  /* 0x00000004000e7825 */ /* 0x000fc800078e0210 */
[----:B------:R1:W-:Y:S04]  /*0270*/  STG.E desc[UR4][R4.64], R21 ;  /* 0x0000001504007986 */ /* 0x0003e8000c101904 */
[----:B------:R-:W2:Y:S04]  /*0280*/  LDG.E R12, desc[UR4][R6.64+-0xc] ;  /* 0xfffff404060c7981 */ /* 0x000ea8000c1e1900 */
[----:B------:R-:W2:Y:S02]  /*0290*/  LDG.E R18, desc[UR4][R14.64] ;  /* 0x000000040e127981 */ /* 0x000ea4000c1e1900 */
[----:B--2---:R-:W-:Y:S01]  /*02a0*/  FFMA R23, R12, R18, R21 ;  /* 0x000000120c177223 */ /* 0x004fe20000000015 */
[----:B------:R-:W-:-:S04]  /*02b0*/  IMAD.WIDE R18, R0, 0x4, R14 ;  /* 0x0000000400127825 */ /* 0x000fc800078e020e */
[----:B------:R2:W-:Y:S04]  /*02c0*/  STG.E desc[UR4][R4.64], R23 ;  /* 0x0000001704007986 */ /* 0x0005e8000c101904 */
[----:B------:R-:W3:Y:S04]  /*02d0*/  LDG.E R12, desc[UR4][R6.64+-0x8] ;  /* 0xfffff804060c7981 */ /* 0x000ee8000c1e1900 */
[----:B------:R-:W3:Y:S01]  /*02e0*/  LDG.E R20, desc[UR4][R18.64] ;  /* 0x0000000412147981 */ /* 0x000ee2000c1e1900 */
[----:B------:R-:W-:-:S04]  /*02f0*/  IMAD.WIDE R16, R0, 0x4, R18 ;  /* 0x0000000400107825 */ /* 0x000fc800078e0212 */
[----:B---3--:R-:W-:-:S05]  /*0300*/  FFMA R25, R12, R20, R23 ;  /* 0x000000140c197223 */ /* 0x008fca0000000017 */
[----:B------:R3:W-:Y:S04]  /*0310*/  STG.E desc[UR4][R4.64], R25 ;  /* 0x0000001904007986 */ /* 0x0007e8000c101904 */
[----:B------:R-:W1:Y:S04]  /*0320*/  LDG.E R12, desc[UR4][R6.64+-0x4] ;  /* 0xfffffc04060c7981 */ /* 0x000e68000c1e1900 */
[----:B------:R-:W1:Y:S01]  /*0330*/  LDG.E R20, desc[UR4][R16.64] ;  /* 0x0000000410147981 */ /* 0x000e62000c1e1900 */
[----:B------:R-:W-:-:S04]  /*0340*/  IMAD.WIDE R14, R0, 0x4, R16 ;  /* 0x00000004000e7825 */ /* 0x000fc800078e0210 */
[----:B-1----:R-:W-:-:S05]  /*0350*/  FFMA R21, R12, R20, R25 ;  /* 0x000000140c157223 */ /* 0x002fca0000000019 */
[----:B------:R1:W-:Y:S04]  /*0360*/  STG.E desc[UR4][R4.64], R21 ;  /* 0x0000001504007986 */ /* 0x0003e8000c101904 */
[----:B------:R-:W2:Y:S04]  /*0370*/  LDG.E R12, desc[UR4][R6.64] ;  /* 0x00000004060c7981 */ /* 0x000ea8000c1e1900 */
[----:B------:R-:W2:Y:S01]  /*0380*/  LDG.E R20, desc[UR4][R14.64] ;  /* 0x000000040e147981 */ /* 0x000ea2000c1e1900 */
[----:B------:R-:W-:-:S04]  /*0390*/  IMAD.WIDE R18, R0, 0x4, R14 ;  /* 0x0000000400127825 */ /* 0x000fc800078e020e */
[----:B--2---:R-:W-:-:S05]  /*03a0*/  FFMA R23, R12, R20, R21 ;  /* 0x000000140c177223 */ /* 0x004fca0000000015 */
[----:B------:R2:W-:Y:S04]  /*03b0*/  STG.E desc[UR4][R4.64], R23 ;  /* 0x0000001704007986 */ /* 0x0005e8000c101904 */
[----:B------:R-:W3:Y:S04]  /*03c0*/  LDG.E R12, desc[UR4][R6.64+0x4] ;  /* 0x00000404060c7981 */ /* 0x000ee8000c1e1900 */
[----:B------:R-:W3:Y:S01]  /*03d0*/  LDG.E R20, desc[UR4][R18.64] ;  /* 0x0000000412147981 */ /* 0x000ee2000c1e1900 */
[----:B------:R-:W-:-:S04]  /*03e0*/  IMAD.WIDE R16, R0, 0x4, R18 ;  /* 0x0000000400107825 */ /* 0x000fc800078e0212 */
[----:B---3--:R-:W-:-:S05]  /*03f0*/  FFMA R25, R12, R20, R23 ;  /* 0x000000140c197223 */ /* 0x008fca0000000017 */
[----:B------:R2:W-:Y:S04]  /*0400*/  STG.E desc[UR4][R4.64], R25 ;  /* 0x0000001904007986 */ /* 0x0005e8000c101904 */
[----:B------:R-:W3:Y:S04]  /*0410*/  LDG.E R12, desc[UR4][R6.64+0x8] ;  /* 0x00000804060c7981 */ /* 0x000ee8000c1e1900 */
[----:B------:R-:W3:Y:S01]  /*0420*/  LDG.E R20, desc[UR4][R16.64] ;  /* 0x0000000410147981 */ /* 0x000ee2000c1e1900 */
[----:B------:R-:W-:Y:S01]  /*0430*/  IADD3 R8, PT, PT, R8, 0x8, RZ ;  /* 0x0000000808087810 */ /* 0x000fe20007ffe0ff */
[----:B---3--:R-:W-:Y:S01]  /*0440*/  FFMA R27, R12, R20, R25 ;  /* 0x000000140c1b7223 */ /* 0x008fe20000000019 */
[----:B-1----:R-:W-:-:S04]  /*0450*/  IMAD.WIDE R20, R0, 0x4, R16 ;  /* 0x0000000400147825 */ /* 0x002fc800078e0210 */
[----:B------:R2:W-:Y:S04]  /*0460*/  STG.E desc[UR4][R4.64], R27 ;  /* 0x0000001b04007986 */ /* 0x0005e8000c101904 */
[----:B------:R-:W3:Y:S04]  /*0470*/  LDG.E R20, desc[UR4][R20.64] ;  /* 0x0000000414147981 */ /* 0x000ee8000c1e1900 */
[----:B------:R1:W3:Y:S01]  /*0480*/  LDG.E R12, desc[UR4][R6.64+0xc] ;  /* 0x00000c04060c7981 */ /* 0x0002e2000c1e1900 */
[----:B------:R-:W-:Y:S02]  /*0490*/  ISETP.NE.AND P1, PT, R8, RZ, PT ;  /* 0x000000ff0800720c */ /* 0x000fe40003f25270 */
[----:B------:R-:W-:-:S02]  /*04a0*/  LEA R13, R0, R13, 0x3 ;  /* 0x0000000d000d7211 */ /* 0x000fc400078e18ff */
[----:B-1----:R-:W-:-:S04]  /*04b0*/  IADD3 R6, P2, PT, R6, 0x20, RZ ;  /* 0x0000002006067810 */ /* 0x002fc80007f5e0ff */
[----:B------:R-:W-:Y:S01]  /*04c0*/  IADD3.X R7, PT, PT, RZ, R7, RZ, P2, !PT ;  /* 0x00000007ff077210 */ /* 0x000fe200017fe4ff */
[----:B---3--:R-:W-:-:S05]  /*04d0*/  FFMA R15, R12, R20, R27 ;  /* 0x000000140c0f7223 */ /* 0x008fca000000001b */
[----:B------:R2:W-:Y:S01]  /*04e0*/  STG.E desc[UR4][R4.64], R15 ;  /* 0x0000000f04007986 */ /* 0x0005e2000c101904 */
[----:B------:R-:W-:Y:S05]  /*04f0*/  @P1 BRA `(.L_x_1) ;  /* 0xfffffffc00441947 */ /* 0x000fea000383ffff */
.L_x_0:
[----:B------:R-:W-:Y:S05]  /*0500*/  @!P0 EXIT ;  /* 0x000000000000894d */ /* 0x000fea0003800000 */
[----:B------:R-:W-:Y:S02]  /*0510*/  ISETP.GE.U32.AND P1, PT, R10, 0x4, PT ;  /* 0x000000040a00780c */ /* 0x000fe40003f26070 */
[----:B------:R-:W-:-:S04]  /*0520*/  LOP3.LUT R8, R3, 0x3, RZ, 0xc0, !PT ;  /* 0x0000000303087812 */ /* 0x000fc800078ec0ff */
[----:B------:R-:W-:-:S07]  /*0530*/  ISETP.NE.AND P0, PT, R8, RZ, PT ;  /* 0x000000ff0800720c */ /* 0x000fce0003f05270 */
[----:B------:R-:W-:Y:S06]  /*0540*/  @!P1 BRA `(.L_x_2) ;  /* 0x00000000007c9947 */ /* 0x000fec0003800000 */
[----:B------:R-:W1:Y:S01]  /*0550*/  LDC.64 R16, c[0x0][0x390] ;  /* 0x0000e400ff107b82 */ /* 0x000e620000000a00 */
[----:B------:R-:W-:Y:S01]  /*0560*/  IADD3 R7, PT, PT, R2, R11, RZ ;  /* 0x0000000b02077210 */ /* 0x000fe20007ffe0ff */
[----:B------:R-:W-:Y:S01]  /*0570*/  IMAD R19, R11, R0, R9 ;  /* 0x000000000b137224 */ /* 0x000fe200078e0209 */
[----:B------:R-:W3:Y:S05]  /*0580*/  LDCU.64 UR6, c[0x0][0x390] ;  /* 0x00007200ff0677ac */ /* 0x000eea0008000a00 */
[----:B------:R-:W4:Y:S01]  /*0590*/  LDC.64 R12, c[0x0][0x398] ;  /* 0x0000e600ff0c7b82 */ /* 0x000f220000000a00 */
[----:B-1----:R-:W-:-:S06]  /*05a0*/  IMAD.WIDE.U32 R16, R7, 0x4, R16 ;  /* 0x0000000407107825 */ /* 0x002fcc00078e0010 */
[----:B------:R-:W2:Y:S01]  /*05b0*/  LDG.E R16, desc[UR4][R16.64] ;  /* 0x0000000410107981 */ /* 0x000ea2000c1e1900 */
[----:B----4-:R-:W-:-:S05]  /*05c0*/  IMAD.WIDE R12, R19, 0x4, R12 ;  /* 0x00000004130c7825 */ /* 0x010fca00078e020c */
[----:B------:R-:W2:Y:S01]  /*05d0*/  LDG.E R10, desc[UR4][R12.64] ;  /* 0x000000040c0a7981 */ /* 0x000ea2000c1e1900 */
[----:B------:R-:W-:-:S04]  /*05e0*/  IADD3 R7, P1, PT, R2, R11, RZ ;  /* 0x0000000b02077210 */ /* 0x000fc80007f3e0ff */
[----:B------:R-:W-:Y:S02]  /*05f0*/  IADD3.X R14, PT, PT, RZ, RZ, RZ, P1, !PT ;  /* 0x000000ffff0e7210 */ /* 0x000fe40000ffe4ff */
[----:B---3--:R-:W-:-:S04]  /*0600*/  LEA R6, P1, R7, UR6, 0x2 ;  /* 0x0000000607067c11 */ /* 0x008fc8000f8210ff */
[----:B------:R-:W-:Y:S01]  /*0610*/  LEA.HI.X R7, R7, UR7, R14, 0x2, P1 ;  /* 0x0000000707077c11 */ /* 0x000fe200088f140e */
[----:B--2--5:R-:W-:Y:S01]  /*0620*/  FFMA R19, R16, R10, R15 ;  /* 0x0000000a10137223 */ /* 0x024fe2000000000f */
[----:B------:R-:W-:-:S04]  /*0630*/  IMAD.WIDE R14, R0, 0x4, R12 ;  /* 0x00000004000e7825 */ /* 0x000fc800078e020c */
[----:B------:R1:W-:Y:S04]  /*0640*/  STG.E desc[UR4][R4.64], R19 ;  /* 0x0000001304007986 */ /* 0x0003e8000c101904 */
[----:B------:R-:W2:Y:S04]  /*0650*/  LDG.E R18, desc[UR4][R14.64] ;  /* 0x000000040e127981 */ /* 0x000ea8000c1e1900 */
[----:B------:R-:W2:Y:S01]  /*0660*/  LDG.E R10, desc[UR4][R6.64+0x4] ;  /* 0x00000404060a7981 */ /* 0x000ea2000c1e1900 */
[----:B------:R-:W-:-:S04]  /*0670*/  IMAD.WIDE R12, R0, 0x4, R14 ;  /* 0x00000004000c7825 */ /* 0x000fc800078e020e */
[----:B--2---:R-:W-:-:S05]  /*0680*/  FFMA R21, R10, R18, R19 ;  /* 0x000000120a157223 */ /* 0x004fca0000000013 */
[----:B------:R1:W-:Y:S04]  /*0690*/  STG.E desc[UR4][R4.64], R21 ;  /* 0x0000001504007986 */ /* 0x0003e8000c101904 */
[----:B------:R-:W2:Y:S04]  /*06a0*/  LDG.E R10, desc[UR4][R6.64+0x8] ;  /* 0x00000804060a7981 */ /* 0x000ea8000c1e1900 */
[----:B------:R-:W2:Y:S02]  /*06b0*/  LDG.E R16, desc[UR4][R12.64] ;  /* 0x000000040c107981 */ /* 0x000ea4000c1e1900 */
[----:B--2---:R-:W-:Y:S01]  /*06c0*/  FFMA R23, R10, R16, R21 ;  /* 0x000000100a177223 */ /* 0x004fe20000000015 */
[----:B------:R-:W-:-:S04]  /*06d0*/  IMAD.WIDE R16, R0, 0x4, R12 ;  /* 0x0000000400107825 */ /* 0x000fc800078e020c */
[----:B------:R1:W-:Y:S04]  /*06e0*/  STG.E desc[UR4][R4.64], R23 ;  /* 0x0000001704007986 */ /* 0x0003e8000c101904 */
[----:B------:R-:W2:Y:S04]  /*06f0*/  LDG.E R10, desc[UR4][R6.64+0xc] ;  /* 0x00000c04060a7981 */ /* 0x000ea8000c1e1900 */
[----:B------:R-:W2:Y:S01]  /*0700*/  LDG.E R16, desc[UR4][R16.64] ;  /* 0x0000000410107981 */ /* 0x000ea2000c1e1900 */
[----:B------:R-:W-:Y:S01]  /*0710*/  IADD3 R11, PT, PT, R11, 0x4, RZ ;  /* 0x000000040b0b7810 */ /* 0x000fe20007ffe0ff */
[----:B--2---:R-:W-:-:S05]  /*0720*/  FFMA R15, R10, R16, R23 ;  /* 0x000000100a0f7223 */ /* 0x004fca0000000017 */
[----:B------:R1:W-:Y:S02]  /*0730*/  STG.E desc[UR4][R4.64], R15 ;  /* 0x0000000f04007986 */ /* 0x0003e4000c101904 */
.L_x_2:
[----:B------:R-:W-:Y:S05]  /*0740*/  @!P0 EXIT ;  /* 0x000000000000894d */ /* 0x000fea0003800000 */
[----:B------:R-:W-:Y:S02]  /*0750*/  ISETP.NE.AND P1, PT, R8, 0x1, PT ;  /* 0x000000010800780c */ /* 0x000fe40003f25270 */
[----:B------:R-:W-:-:S04]  /*0760*/  LOP3.LUT R3, R3, 0x1, RZ, 0xc0, !PT ;  /* 0x0000000103037812 */ /* 0x000fc800078ec0ff */
[----:B------:R-:W-:-:S07]  /*0770*/  ISETP.NE.U32.AND P0, PT, R3, 0x1, PT ;  /* 0x000000010300780c */ /* 0x000fce0003f05070 */
[----:B------:R-:W-:Y:S06]  /*0780*/  @!P1 BRA `(.L_x_3) ;  /* 0x0000000000549947 */ /* 0x000fec0003800000 */
[----:B------:R-:W3:Y:S01]  /*0790*/  LDC.64 R6, c[0x0][0x390] ;  /* 0x0000e400ff067b82 */ /* 0x000ee20000000a00 */
[----:B------:R-:W-:Y:S01]  /*07a0*/  IADD3 R13, PT, PT, R2, R11, RZ ;  /* 0x0000000b020d7210 */ /* 0x000fe20007ffe0ff */
[----:B------:R-:W-:Y:S01]  /*07b0*/  IMAD R3, R11, R0, R9 ;  /* 0x000000000b037224 */ /* 0x000fe200078e0209 */
[----:B------:R-:W4:Y:S05]  /*07c0*/  LDCU.64 UR6, c[0x0][0x390] ;  /* 0x00007200ff0677ac */ /* 0x000f2a0008000a00 */
[----:B------:R-:W0:Y:S01]  /*07d0*/  LDC.64 R16, c[0x0][0x398] ;  /* 0x0000e600ff107b82 */ /* 0x000e220000000a00 */
[----:B---3--:R-:W-:-:S06]  /*07e0*/  IMAD.WIDE.U32 R12, R13, 0x4, R6 ;  /* 0x000000040d0c7825 */ /* 0x008fcc00078e0006 */
[----:B------:R-:W3:Y:S01]  /*07f0*/  LDG.E R12, desc[UR4][R12.64] ;  /* 0x000000040c0c7981 */ /* 0x000ee2000c1e1900 */
[----:B0-----:R-:W-:-:S05]  /*0800*/  IMAD.WIDE R16, R3, 0x4, R16 ;  /* 0x0000000403107825 */ /* 0x001fca00078e0210 */
[----:B------:R-:W3:Y:S01]  /*0810*/  LDG.E R3, desc[UR4][R16.64] ;  /* 0x0000000410037981 */ /* 0x000ee2000c1e1900 */
[----:B------:R-:W-:-:S04]  /*0820*/  IADD3 R7, P1, PT, R2, R11, RZ ;  /* 0x0000000b02077210 */ /* 0x000fc80007f3e0ff */
[----:B------:R-:W-:Y:S02]  /*0830*/  IADD3.X R8, PT, PT, RZ, RZ, RZ, P1, !PT ;  /* 0x000000ffff087210 */ /* 0x000fe40000ffe4ff */
[----:B----4-:R-:W-:Y:S01]  /*0840*/  LEA R6, P1, R7, UR6, 0x2 ;  /* 0x0000000607067c11 */ /* 0x010fe2000f8210ff */
[----:B-1----:R-:W-:-:S03]  /*0850*/  IMAD.WIDE R18, R0, 0x4, R16 ;  /* 0x0000000400127825 */ /* 0x002fc600078e0210 */
[----:B------:R-:W-:Y:S01]  /*0860*/  LEA.HI.X R7, R7, UR7, R8, 0x2, P1 ;  /* 0x0000000707077c11 */ /* 0x000fe200088f1408 */
[----:B---3-5:R-:W-:-:S05]  /*0870*/  FFMA R3, R12, R3, R15 ;  /* 0x000000030c037223 */ /* 0x028fca000000000f */
[----:B------:R3:W-:Y:S04]  /*0880*/  STG.E desc[UR4][R4.64], R3 ;  /* 0x0000000304007986 */ /* 0x0007e8000c101904 */
[----:B------:R-:W2:Y:S04]  /*0890*/  LDG.E R18, desc[UR4][R18.64] ;  /* 0x0000000412127981 */ /* 0x000ea8000c1e1900 */
[----:B------:R-:W2:Y:S01]  /*08a0*/  LDG.E R6, desc[UR4][R6.64+0x4] ;  /* 0x0000040406067981 */ /* 0x000ea2000c1e1900 */
[----:B------:R-:W-:Y:S01]  /*08b0*/  IADD3 R11, PT, PT, R11, 0x2, RZ ;  /* 0x000000020b0b7810 */ /* 0x000fe20007ffe0ff */
[----:B--2---:R-:W-:-:S05]  /*08c0*/  FFMA R15, R6, R18, R3 ;  /* 0x00000012060f7223 */ /* 0x004fca0000000003 */
[----:B------:R3:W-:Y:S02]  /*08d0*/  STG.E desc[UR4][R4.64], R15 ;  /* 0x0000000f04007986 */ /* 0x0007e4000c101904 */
.L_x_3:
[----:B------:R-:W-:Y:S05]  /*08e0*/  @P0 EXIT ;  /* 0x000000000000094d */ /* 0x000fea0003800000 */
[----:B------:R-:W4:Y:S01]  /*08f0*/  LDC.64 R6, c[0x0][0x390] ;  /* 0x0000e400ff067b82 */ /* 0x000f220000000a00 */
[----:B---3--:R-:W-:Y:S01]  /*0900*/  IADD3 R3, PT, PT, R2, R11, RZ ;  /* 0x0000000b02037210 */ /* 0x008fe20007ffe0ff */
[----:B------:R-:W-:-:S06]  /*0910*/  IMAD R9, R11, R0, R9 ;  /* 0x000000000b097224 */ /* 0x000fcc00078e0209 */
[----:B------:R-:W3:Y:S01]  /*0920*/  LDC.64 R12, c[0x0][0x398] ;  /* 0x0000e600ff0c7b82 */ /* 0x000ee20000000a00 */
[----:B----4-:R-:W-:-:S06]  /*0930*/  IMAD.WIDE.U32 R2, R3, 0x4, R6 ;  /* 0x0000000403027825 */ /* 0x010fcc00078e0006 */
[----:B------:R-:W1:Y:S01]  /*0940*/  LDG.E R2, desc[UR4][R2.64] ;  /* 0x0000000402027981 */ /* 0x000e62000c1e1900 */
[----:B---3--:R-:W-:-:S06]  /*0950*/  IMAD.WIDE R6, R9, 0x4, R12 ;  /* 0x0000000409067825 */ /* 0x008fcc00078e020c */
[----:B------:R-:W1:Y:S02]  /*0960*/  LDG.E R6, desc[UR4][R6.64] ;  /* 0x0000000406067981 */ /* 0x000e64000c1e1900 */
[----:B-12--5:R-:W-:-:S05]  /*0970*/  FFMA R15, R2, R6, R15 ;  /* 0x00000006020f7223 */ /* 0x026fca000000000f */
[----:B------:R-:W-:Y:S01]  /*0980*/  STG.E desc[UR4][R4.64], R15 ;  /* 0x0000000f04007986 */ /* 0x000fe2000c101904 */
[----:B------:R-:W-:Y:S05]  /*0990*/  EXIT ;  /* 0x000000000000794d */ /* 0x000fea0003800000 */
.L_x_4:
[----:B------:R-:W-:-:S00]  /*09a0*/  BRA `(.L_x_4) ;  /* 0xfffffffc00fc7947 */ /* 0x000fc0000383ffff */
[----:B------:R-:W-:-:S00]  /*09b0*/  NOP ;  /* 0x0000000000007918 */ /* 0x000fc00000000000 */
        /* <DEDUP_REMOVED lines=12> */
.L_x_5:


//--------------------- .nv.shared.reserved.0     --------------------------
	.section	.nv.shared.reserved.0,"aw",@nobits
	.weak		__nv_reservedSMEM_offset_0_alias
	.size		__nv_reservedSMEM_offset_0_alias, 0, 64
	.other		__nv_reservedSMEM_offset_0_alias,@"STO_CUDA_RESERVED_SHARED STV_DEFAULT"
__nv_reservedSMEM_offset_0_alias:
	.zero		0
	.zero		64


//--------------------- .nv.constant0._Z15MatrixMulKerneliiiPfS_S_ --------------------------
	.section	.nv.constant0._Z15MatrixMulKerneliiiPfS_S_,"a",@progbits
	.sectionflags	@""
	.align	4
.nv.constant0._Z15MatrixMulKerneliiiPfS_S_:
	.zero		936


//--------------------- SYMBOLS --------------------------

	.type		.nv.reservedSmem.offset0,@object
	.size		.nv.reservedSmem.offset0,0x4
